//
// Generated by NVIDIA NVVM Compiler
//
// Compiler Build ID: CL-36424714
// Cuda compilation tools, release 13.0, V13.0.88
// Based on NVVM 20.0.0
//

.version 9.0
.target sm_100
.address_size 64

	// .globl	default_function_kernel0
// _ZZ24default_function_kernel0E8A_shared has been demoted
// _ZZ24default_function_kernel0E8B_shared has been demoted

.visible .entry default_function_kernel0(
	.param .u64 .ptr .align 1 default_function_kernel0_param_0,
	.param .u64 .ptr .align 1 default_function_kernel0_param_1,
	.param .u64 .ptr .align 1 default_function_kernel0_param_2
)
{
	.reg .pred 	%p<5>;
	.reg .b32 	%r<47>;
	.reg .b32 	%f<122>;
	.reg .b64 	%rd<14>;
	// demoted variable
	.shared .align 4 .b8 _ZZ24default_function_kernel0E8A_shared[1024];
	// demoted variable
	.shared .align 4 .b8 _ZZ24default_function_kernel0E8B_shared[1024];
	ld.param.u64 	%rd4, [default_function_kernel0_param_0];
	ld.param.u64 	%rd5, [default_function_kernel0_param_1];
	ld.param.u64 	%rd3, [default_function_kernel0_param_2];
	cvta.to.global.u64 	%rd6, %rd4;
	cvta.to.global.u64 	%rd1, %rd5;
	mov.u32 	%r1, %tid.x;
	shl.b32 	%r2, %r1, 4;
	mov.u32 	%r3, %ctaid.x;
	shl.b32 	%r4, %r3, 11;
	shl.b32 	%r5, %r1, 6;
	mov.u32 	%r20, _ZZ24default_function_kernel0E8A_shared;
	add.s32 	%r6, %r20, %r5;
	add.s64 	%rd2, %rd6, 32;
	mov.b32 	%r42, 0;
	mov.f32 	%f114, 0f00000000;
	mov.f32 	%f115, %f114;
	mov.f32 	%f116, %f114;
	mov.f32 	%f117, %f114;
$L__BB0_1:
	bar.sync 	0;
	shl.b32 	%r22, %r42, 6;
	add.s32 	%r8, %r22, %r2;
	mov.b32 	%r44, 32;
	mov.u32 	%r43, %r8;
$L__BB0_2:
	mul.wide.u32 	%rd7, %r43, 4;
	add.s64 	%rd8, %rd2, %rd7;
	ld.global.nc.f32 	%f14, [%rd8+-32];
	add.s32 	%r23, %r6, %r44;
	st.shared.f32 	[%r23+-32], %f14;
	ld.global.nc.f32 	%f15, [%rd8+-28];
	st.shared.f32 	[%r23+-28], %f15;
	ld.global.nc.f32 	%f16, [%rd8+-24];
	st.shared.f32 	[%r23+-24], %f16;
	ld.global.nc.f32 	%f17, [%rd8+-20];
	st.shared.f32 	[%r23+-20], %f17;
	ld.global.nc.f32 	%f18, [%rd8+-16];
	st.shared.f32 	[%r23+-16], %f18;
	ld.global.nc.f32 	%f19, [%rd8+-12];
	st.shared.f32 	[%r23+-12], %f19;
	ld.global.nc.f32 	%f20, [%rd8+-8];
	st.shared.f32 	[%r23+-8], %f20;
	ld.global.nc.f32 	%f21, [%rd8+-4];
	st.shared.f32 	[%r23+-4], %f21;
	ld.global.nc.f32 	%f22, [%rd8];
	st.shared.f32 	[%r23], %f22;
	ld.global.nc.f32 	%f23, [%rd8+4];
	st.shared.f32 	[%r23+4], %f23;
	ld.global.nc.f32 	%f24, [%rd8+8];
	st.shared.f32 	[%r23+8], %f24;
	ld.global.nc.f32 	%f25, [%rd8+12];
	st.shared.f32 	[%r23+12], %f25;
	ld.global.nc.f32 	%f26, [%rd8+16];
	st.shared.f32 	[%r23+16], %f26;
	ld.global.nc.f32 	%f27, [%rd8+20];
	st.shared.f32 	[%r23+20], %f27;
	ld.global.nc.f32 	%f28, [%rd8+24];
	st.shared.f32 	[%r23+24], %f28;
	ld.global.nc.f32 	%f29, [%rd8+28];
	st.shared.f32 	[%r23+28], %f29;
	add.s32 	%r44, %r44, 256;
	add.s32 	%r43, %r43, 512;
	setp.ne.s32 	%p1, %r44, 1056;
	@%p1 bra 	$L__BB0_2;
	add.s32 	%r13, %r8, %r4;
	mov.b32 	%r45, 0;
$L__BB0_4:
	shl.b32 	%r25, %r45, 9;
	add.s32 	%r26, %r13, %r25;
	shl.b32 	%r27, %r45, 6;
	add.s32 	%r28, %r27, %r2;
	mul.wide.u32 	%rd9, %r26, 4;
	add.s64 	%rd10, %rd1, %rd9;
	ld.global.nc.f32 	%f30, [%rd10];
	shl.b32 	%r29, %r28, 2;
	mov.u32 	%r30, _ZZ24default_function_kernel0E8B_shared;
	add.s32 	%r31, %r30, %r29;
	st.shared.f32 	[%r31], %f30;
	ld.global.nc.f32 	%f31, [%rd10+4];
	st.shared.f32 	[%r31+4], %f31;
	ld.global.nc.f32 	%f32, [%rd10+8];
	st.shared.f32 	[%r31+8], %f32;
	ld.global.nc.f32 	%f33, [%rd10+12];
	st.shared.f32 	[%r31+12], %f33;
	ld.global.nc.f32 	%f34, [%rd10+16];
	st.shared.f32 	[%r31+16], %f34;
	ld.global.nc.f32 	%f35, [%rd10+20];
	st.shared.f32 	[%r31+20], %f35;
	ld.global.nc.f32 	%f36, [%rd10+24];
	st.shared.f32 	[%r31+24], %f36;
	ld.global.nc.f32 	%f37, [%rd10+28];
	st.shared.f32 	[%r31+28], %f37;
	ld.global.nc.f32 	%f38, [%rd10+32];
	st.shared.f32 	[%r31+32], %f38;
	ld.global.nc.f32 	%f39, [%rd10+36];
	st.shared.f32 	[%r31+36], %f39;
	ld.global.nc.f32 	%f40, [%rd10+40];
	st.shared.f32 	[%r31+40], %f40;
	ld.global.nc.f32 	%f41, [%rd10+44];
	st.shared.f32 	[%r31+44], %f41;
	ld.global.nc.f32 	%f42, [%rd10+48];
	st.shared.f32 	[%r31+48], %f42;
	ld.global.nc.f32 	%f43, [%rd10+52];
	st.shared.f32 	[%r31+52], %f43;
	ld.global.nc.f32 	%f44, [%rd10+56];
	st.shared.f32 	[%r31+56], %f44;
	ld.global.nc.f32 	%f45, [%rd10+60];
	st.shared.f32 	[%r31+60], %f45;
	add.s32 	%r45, %r45, 1;
	setp.ne.s32 	%p2, %r45, 4;
	@%p2 bra 	$L__BB0_4;
	bar.sync 	0;
	mov.b32 	%r46, 0;
$L__BB0_6:
	shl.b32 	%r33, %r46, 2;
	add.s32 	%r35, %r20, %r33;
	ld.shared.f32 	%f46, [%r35];
	ld.shared.f32 	%f47, [%r35+256];
	ld.shared.f32 	%f48, [%r35+512];
	ld.shared.f32 	%f49, [%r35+768];
	add.s32 	%r36, %r5, %r46;
	shl.b32 	%r37, %r36, 2;
	add.s32 	%r39, %r30, %r37;
	ld.shared.f32 	%f50, [%r39];
	fma.rn.f32 	%f51, %f50, %f46, %f114;
	fma.rn.f32 	%f52, %f50, %f47, %f115;
	fma.rn.f32 	%f53, %f50, %f48, %f116;
	fma.rn.f32 	%f54, %f50, %f49, %f117;
	ld.shared.f32 	%f55, [%r35+4];
	ld.shared.f32 	%f56, [%r35+260];
	ld.shared.f32 	%f57, [%r35+516];
	ld.shared.f32 	%f58, [%r35+772];
	ld.shared.f32 	%f59, [%r39+4];
	fma.rn.f32 	%f60, %f59, %f55, %f51;
	fma.rn.f32 	%f61, %f59, %f56, %f52;
	fma.rn.f32 	%f62, %f59, %f57, %f53;
	fma.rn.f32 	%f63, %f59, %f58, %f54;
	ld.shared.f32 	%f64, [%r35+8];
	ld.shared.f32 	%f65, [%r35+264];
	ld.shared.f32 	%f66, [%r35+520];
	ld.shared.f32 	%f67, [%r35+776];
	ld.shared.f32 	%f68, [%r39+8];
	fma.rn.f32 	%f69, %f68, %f64, %f60;
	fma.rn.f32 	%f70, %f68, %f65, %f61;
	fma.rn.f32 	%f71, %f68, %f66, %f62;
	fma.rn.f32 	%f72, %f68, %f67, %f63;
	ld.shared.f32 	%f73, [%r35+12];
	ld.shared.f32 	%f74, [%r35+268];
	ld.shared.f32 	%f75, [%r35+524];
	ld.shared.f32 	%f76, [%r35+780];
	ld.shared.f32 	%f77, [%r39+12];
	fma.rn.f32 	%f78, %f77, %f73, %f69;
	fma.rn.f32 	%f79, %f77, %f74, %f70;
	fma.rn.f32 	%f80, %f77, %f75, %f71;
	fma.rn.f32 	%f81, %f77, %f76, %f72;
	ld.shared.f32 	%f82, [%r35+16];
	ld.shared.f32 	%f83, [%r35+272];
	ld.shared.f32 	%f84, [%r35+528];
	ld.shared.f32 	%f85, [%r35+784];
	ld.shared.f32 	%f86, [%r39+16];
	fma.rn.f32 	%f87, %f86, %f82, %f78;
	fma.rn.f32 	%f88, %f86, %f83, %f79;
	fma.rn.f32 	%f89, %f86, %f84, %f80;
	fma.rn.f32 	%f90, %f86, %f85, %f81;
	ld.shared.f32 	%f91, [%r35+20];
	ld.shared.f32 	%f92, [%r35+276];
	ld.shared.f32 	%f93, [%r35+532];
	ld.shared.f32 	%f94, [%r35+788];
	ld.shared.f32 	%f95, [%r39+20];
	fma.rn.f32 	%f96, %f95, %f91, %f87;
	fma.rn.f32 	%f97, %f95, %f92, %f88;
	fma.rn.f32 	%f98, %f95, %f93, %f89;
	fma.rn.f32 	%f99, %f95, %f94, %f90;
	ld.shared.f32 	%f100, [%r35+24];
	ld.shared.f32 	%f101, [%r35+280];
	ld.shared.f32 	%f102, [%r35+536];
	ld.shared.f32 	%f103, [%r35+792];
	ld.shared.f32 	%f104, [%r39+24];
	fma.rn.f32 	%f105, %f104, %f100, %f96;
	fma.rn.f32 	%f106, %f104, %f101, %f97;
	fma.rn.f32 	%f107, %f104, %f102, %f98;
	fma.rn.f32 	%f108, %f104, %f103, %f99;
	ld.shared.f32 	%f109, [%r35+28];
	ld.shared.f32 	%f110, [%r35+284];
	ld.shared.f32 	%f111, [%r35+540];
	ld.shared.f32 	%f112, [%r35+796];
	ld.shared.f32 	%f113, [%r39+28];
	fma.rn.f32 	%f114, %f113, %f109, %f105;
	fma.rn.f32 	%f115, %f113, %f110, %f106;
	fma.rn.f32 	%f116, %f113, %f111, %f107;
	fma.rn.f32 	%f117, %f113, %f112, %f108;
	add.s32 	%r46, %r46, 8;
	setp.ne.s32 	%p3, %r46, 64;
	@%p3 bra 	$L__BB0_6;
	add.s32 	%r42, %r42, 1;
	setp.ne.s32 	%p4, %r42, 8;
	@%p4 bra 	$L__BB0_1;
	shl.b32 	%r40, %r3, 2;
	add.s32 	%r41, %r40, %r1;
	cvta.to.global.u64 	%rd11, %rd3;
	mul.wide.u32 	%rd12, %r41, 4;
	add.s64 	%rd13, %rd11, %rd12;
	st.global.f32 	[%rd13], %f114;
	st.global.f32 	[%rd13+8192], %f115;
	st.global.f32 	[%rd13+16384], %f116;
	st.global.f32 	[%rd13+24576], %f117;
	ret;

}


// ===== COMPILED SASS (sm_100) =====

	.target	sm_100

	.elftype	@"ET_EXEC"


//--------------------- .note.nv.tkinfo           --------------------------
	.section	.note.nv.tkinfo,"",@"SHT_NOTE"
	.sectionflags	@"SHF_NOTE_NV_TKINFO"
	.tkinfo
        /*0018*/ 	.word	0x00000002
        /*0030*/ 	.string	""
        /*0030*/ 	.string	"ptxas"
        /*0030*/ 	.string	"Cuda compilation tools, release 13.0, V13.0.88"
        /*0030*/ 	.string	"Build cuda_13.0.r13.0/compiler.36424714_0"
        /*0030*/ 	.string	"-arch sm_100 -m 64 "



//--------------------- .note.nv.cuinfo           --------------------------
	.section	.note.nv.cuinfo,"",@"SHT_NOTE"
	.sectionflags	@"SHF_NOTE_NV_CUINFO"
        /*0018*/ 	.short	0x0002
        /*001a*/ 	.short	0x0064
        /*001c*/ 	.short	0x0082
	.zero		2


//--------------------- .nv.info                  --------------------------
	.section	.nv.info,"",@"SHT_CUDA_INFO"
	.align	4


	//----- nvinfo : EIATTR_REGCOUNT
	.align		4
        /*0000*/ 	.byte	0x04, 0x2f
        /*0002*/ 	.short	(.L_1 - .L_0)
	.align		4
.L_0:
        /*0004*/ 	.word	index@(default_function_kernel0)
        /*0008*/ 	.word	0x0000002a


	//----- nvinfo : EIATTR_FRAME_SIZE
	.align		4
.L_1:
        /*000c*/ 	.byte	0x04, 0x11
        /*000e*/ 	.short	(.L_3 - .L_2)
	.align		4
.L_2:
        /*0010*/ 	.word	index@(default_function_kernel0)
        /*0014*/ 	.word	0x00000000


	//----- nvinfo : EIATTR_MIN_STACK_SIZE
	.align		4
.L_3:
        /*0018*/ 	.byte	0x04, 0x12
        /*001a*/ 	.short	(.L_5 - .L_4)
	.align		4
.L_4:
        /*001c*/ 	.word	index@(default_function_kernel0)
        /*0020*/ 	.word	0x00000000
.L_5:


//--------------------- .nv.compat                --------------------------
	.section	.nv.compat,"",@"SHT_CUDA_COMPAT_INFO"
	.align	4
        /*0000*/ 	.byte	0x02, 0x09, 0x00, 0x00, 0x02, 0x02, 0x01, 0x00, 0x02, 0x05, 0x05, 0x00, 0x03, 0x07, 0x01, 0x01
        /*0010*/ 	.byte	0x02, 0x03, 0x00, 0x00, 0x02, 0x06, 0x01, 0x00, 0x04, 0x0b, 0x08, 0x00, 0x09, 0x00, 0x00, 0x00
        /*0020*/ 	.byte	0x00, 0x00, 0x00, 0x00


//--------------------- .nv.info.default_function_kernel0 --------------------------
	.section	.nv.info.default_function_kernel0,"",@"SHT_CUDA_INFO"
	.sectionflags	@""
	.align	4


	//----- nvinfo : EIATTR_CUDA_API_VERSION
	.align		4
        /*0000*/ 	.byte	0x04, 0x37
        /*0002*/ 	.short	(.L_7 - .L_6)
.L_6:
        /*0004*/ 	.word	0x00000082


	//----- nvinfo : EIATTR_KPARAM_INFO
	.align		4
.L_7:
        /*0008*/ 	.byte	0x04, 0x17
        /*000a*/ 	.short	(.L_9 - .L_8)
.L_8:
        /*000c*/ 	.word	0x00000000
        /*0010*/ 	.short	0x0002
        /*0012*/ 	.short	0x0010
        /*0014*/ 	.byte	0x00, 0xf5, 0x21, 0x00


	//----- nvinfo : EIATTR_KPARAM_INFO
	.align		4
.L_9:
        /*0018*/ 	.byte	0x04, 0x17
        /*001a*/ 	.short	(.L_11 - .L_10)
.L_10:
        /*001c*/ 	.word	0x00000000
        /*0020*/ 	.short	0x0001
        /*0022*/ 	.short	0x0008
        /*0024*/ 	.byte	0x00, 0xf5, 0x21, 0x00


	//----- nvinfo : EIATTR_KPARAM_INFO
	.align		4
.L_11:
        /*0028*/ 	.byte	0x04, 0x17
        /*002a*/ 	.short	(.L_13 - .L_12)
.L_12:
        /*002c*/ 	.word	0x00000000
        /*0030*/ 	.short	0x0000
        /*0032*/ 	.short	0x0000
        /*0034*/ 	.byte	0x00, 0xf5, 0x21, 0x00


	//----- nvinfo : EIATTR_SPARSE_MMA_MASK
	.align		4
.L_13:
        /*0038*/ 	.byte	0x03, 0x50
        /*003a*/ 	.short	0x0000


	//----- nvinfo : EIATTR_MAXREG_COUNT
	.align		4
        /*003c*/ 	.byte	0x03, 0x1b
        /*003e*/ 	.short	0x00ff


	//----- nvinfo : EIATTR_NUM_BARRIERS
	.align		4
        /*0040*/ 	.byte	0x02, 0x4c
        /*0042*/ 	.byte	0x01
	.zero		1


	//----- nvinfo : EIATTR_MERCURY_ISA_VERSION
	.align		4
        /*0044*/ 	.byte	0x03, 0x5f
        /*0046*/ 	.short	0x0101


	//----- nvinfo : EIATTR_VRC_CTA_INIT_COUNT
	.align		4
        /*0048*/ 	.byte	0x02, 0x4a
	.zero		1
	.zero		1


	//----- nvinfo : EIATTR_EXIT_INSTR_OFFSETS
	.align		4
        /*004c*/ 	.byte	0x04, 0x1c
        /*004e*/ 	.short	(.L_15 - .L_14)


	//   ....[0]....
.L_14:
        /*0050*/ 	.word	0x00001050


	//----- nvinfo : EIATTR_CBANK_PARAM_SIZE
	.align		4
.L_15:
        /*0054*/ 	.byte	0x03, 0x19
        /*0056*/ 	.short	0x0018


	//----- nvinfo : EIATTR_PARAM_CBANK
	.align		4
        /*0058*/ 	.byte	0x04, 0x0a
        /*005a*/ 	.short	(.L_17 - .L_16)
	.align		4
.L_16:
        /*005c*/ 	.word	index@(.nv.constant0.default_function_kernel0)
        /*0060*/ 	.short	0x0380
        /*0062*/ 	.short	0x0018


	//----- nvinfo : EIATTR_SW_WAR
	.align		4
.L_17:
        /*0064*/ 	.byte	0x04, 0x36
        /*0066*/ 	.short	(.L_19 - .L_18)
.L_18:
        /*0068*/ 	.word	0x00000008
.L_19:


//--------------------- .nv.callgraph             --------------------------
	.section	.nv.callgraph,"",@"SHT_CUDA_CALLGRAPH"
	.align	4
	.sectionentsize	8
	.align		4
        /*0000*/ 	.word	0x00000000
	.align		4
        /*0004*/ 	.word	0xffffffff
	.align		4
        /*0008*/ 	.word	0x00000000
	.align		4
        /*000c*/ 	.word	0xfffffffe
	.align		4
        /*0010*/ 	.word	0x00000000
	.align		4
        /*0014*/ 	.word	0xfffffffd
	.align		4
        /*0018*/ 	.word	0x00000000
	.align		4
        /*001c*/ 	.word	0xfffffffc


//--------------------- .text.default_function_kernel0 --------------------------
	.section	.text.default_function_kernel0,"ax",@progbits
	.align	128
        .global         default_function_kernel0
        .type           default_function_kernel0,@function
        .size           default_function_kernel0,(.L_x_3 - default_function_kernel0)
        .other          default_function_kernel0,@"STO_CUDA_ENTRY STV_DEFAULT"
default_function_kernel0:
.text.default_function_kernel0:
[----:B------:R-:W-:Y:S01]  /*0000*/  LDC R1, c[0x0][0x37c] ;  /* 0x0000df00ff017b82 */ /* 0x000fe20000000800 */
[----:B------:R-:W0:Y:S07]  /*0010*/  S2R R3, SR_TID.X ;  /* 0x0000000000037919 */ /* 0x000e2e0000002100 */
[----:B------:R-:W1:Y:S01]  /*0020*/  S2UR UR5, SR_CgaCtaId ;  /* 0x00000000000579c3 */ /* 0x000e620000008800 */
[----:B------:R-:W2:Y:S01]  /*0030*/  LDCU.64 UR6, c[0x0][0x380] ;  /* 0x00007000ff0677ac */ /* 0x000ea20008000a00 */
[----:B------:R-:W-:Y:S01]  /*0040*/  HFMA2 R2, -RZ, RZ, 0, 0 ;  /* 0x00000000ff027431 */ /* 0x000fe200000001ff */
[----:B------:R-:W3:Y:S01]  /*0050*/  S2R R0, SR_CTAID.X ;  /* 0x0000000000007919 */ /* 0x000ee20000002500 */
[----:B------:R-:W-:Y:S01]  /*0060*/  CS2R R34, SRZ ;  /* 0x0000000000227805 */ /* 0x000fe2000001ff00 */
[----:B------:R-:W-:Y:S01]  /*0070*/  UMOV UR4, 0x400 ;  /* 0x0000040000047882 */ /* 0x000fe20000000000 */
[----:B------:R-:W-:Y:S01]  /*0080*/  CS2R R36, SRZ ;  /* 0x0000000000247805 */ /* 0x000fe2000001ff00 */
[----:B------:R-:W4:Y:S01]  /*0090*/  LDCU.64 UR8, c[0x0][0x358] ;  /* 0x00006b00ff0877ac */ /* 0x000f220008000a00 */
[----:B--2---:R-:W-:-:S04]  /*00a0*/  UIADD3 UR6, UP0, UPT, UR6, 0x20, URZ ;  /* 0x0000002006067890 */ /* 0x004fc8000ff1e0ff */
[----:B------:R-:W-:Y:S02]  /*00b0*/  UIADD3.X UR7, UPT, UPT, URZ, UR7, URZ, UP0, !UPT ;  /* 0x00000007ff077290 */ /* 0x000fe400087fe4ff */
[----:B-1----:R-:W-:Y:S01]  /*00c0*/  ULEA UR5, UR5, UR4, 0x18 ;  /* 0x0000000405057291 */ /* 0x002fe2000f8ec0ff */
[----:B------:R-:W-:-:S03]  /*00d0*/  MOV R38, UR6 ;  /* 0x0000000600267c02 */ /* 0x000fc60008000f00 */
[----:B------:R-:W-:Y:S02]  /*00e0*/  MOV R39, UR7 ;  /* 0x0000000700277c02 */ /* 0x000fe40008000f00 */
[C---:B0-----:R-:W-:Y:S02]  /*00f0*/  SHF.L.U32 R33, R3.reuse, 0x4, RZ ;  /* 0x0000000403217819 */ /* 0x041fe400000006ff */
[----:B----4-:R-:W-:-:S07]  /*0100*/  LEA R32, R3, UR5, 0x6 ;  /* 0x0000000503207c11 */ /* 0x010fce000f8e30ff */
.L_x_1:
[----:B------:R-:W-:Y:S01]  /*0110*/  LEA R25, R2, R33, 0x6 ;  /* 0x0000002102197211 */ /* 0x000fe200078e30ff */
[----:B------:R-:W-:Y:S04]  /*0120*/  BAR.SYNC.DEFER_BLOCKING 0x0 ;  /* 0x0000000000007b1d */ /* 0x000fe80000010000 */
[----:B------:R-:W-:-:S05]  /*0130*/  IMAD.WIDE.U32 R22, R25, 0x4, R38 ;  /* 0x0000000419167825 */ /* 0x000fca00078e0026 */
[----:B------:R-:W2:Y:S04]  /*0140*/  LDG.E.CONSTANT R4, desc[UR8][R22.64+-0x10] ;  /* 0xfffff00816047981 */ /* 0x000ea8000c1e9900 */
[----:B------:R-:W2:Y:S04]  /*0150*/  LDG.E.CONSTANT R5, desc[UR8][R22.64+-0xc] ;  /* 0xfffff40816057981 */ /* 0x000ea8000c1e9900 */
[----:B------:R-:W2:Y:S04]  /*0160*/  LDG.E.CONSTANT R6, desc[UR8][R22.64+-0x8] ;  /* 0xfffff80816067981 */ /* 0x000ea8000c1e9900 */
[----:B------:R-:W2:Y:S01]  /*0170*/  LDG.E.CONSTANT R7, desc[UR8][R22.64+-0x4] ;  /* 0xfffffc0816077981 */ /* 0x000ea2000c1e9900 */
[----:B------:R-:W-:-:S03]  /*0180*/  IADD3 R27, PT, PT, R25, 0x200, RZ ;  /* 0x00000200191b7810 */ /* 0x000fc60007ffe0ff */
[----:B------:R-:W4:Y:S04]  /*0190*/  LDG.E.CONSTANT R16, desc[UR8][R22.64+-0x20] ;  /* 0xffffe00816107981 */ /* 0x000f28000c1e9900 */
[----:B------:R-:W4:Y:S04]  /*01a0*/  LDG.E.CONSTANT R17, desc[UR8][R22.64+-0x1c] ;  /* 0xffffe40816117981 */ /* 0x000f28000c1e9900 */
[----:B------:R-:W4:Y:S04]  /*01b0*/  LDG.E.CONSTANT R18, desc[UR8][R22.64+-0x18] ;  /* 0xffffe80816127981 */ /* 0x000f28000c1e9900 */
[----:B------:R-:W4:Y:S01]  /*01c0*/  LDG.E.CONSTANT R19, desc[UR8][R22.64+-0x14] ;  /* 0xffffec0816137981 */ /* 0x000f22000c1e9900 */
[----:B------:R-:W-:Y:S01]  /*01d0*/  IMAD.WIDE.U32 R26, R27, 0x4, R38 ;  /* 0x000000041b1a7825 */ /* 0x000fe200078e0026 */
[----:B------:R-:W-:-:S02]  /*01e0*/  IADD3 R31, PT, PT, R25, 0x400, RZ ;  /* 0x00000400191f7810 */ /* 0x000fc40007ffe0ff */
[----:B------:R-:W5:Y:S04]  /*01f0*/  LDG.E.CONSTANT R8, desc[UR8][R22.64] ;  /* 0x0000000816087981 */ /* 0x000f68000c1e9900 */
[----:B------:R-:W5:Y:S04]  /*0200*/  LDG.E.CONSTANT R9, desc[UR8][R22.64+0x4] ;  /* 0x0000040816097981 */ /* 0x000f68000c1e9900 */
[----:B------:R-:W5:Y:S04]  /*0210*/  LDG.E.CONSTANT R10, desc[UR8][R22.64+0x8] ;  /* 0x00000808160a7981 */ /* 0x000f68000c1e9900 */
[----:B------:R-:W5:Y:S04]  /*0220*/  LDG.E.CONSTANT R11, desc[UR8][R22.64+0xc] ;  /* 0x00000c08160b7981 */ /* 0x000f68000c1e9900 */
[----:B------:R-:W3:Y:S04]  /*0230*/  LDG.E.CONSTANT R12, desc[UR8][R22.64+0x10] ;  /* 0x00001008160c7981 */ /* 0x000ee8000c1e9900 */
[----:B------:R-:W3:Y:S04]  /*0240*/  LDG.E.CONSTANT R13, desc[UR8][R22.64+0x14] ;  /* 0x00001408160d7981 */ /* 0x000ee8000c1e9900 */
[----:B------:R-:W3:Y:S04]  /*0250*/  LDG.E.CONSTANT R14, desc[UR8][R22.64+0x18] ;  /* 0x00001808160e7981 */ /* 0x000ee8000c1e9900 */
[----:B------:R-:W3:Y:S04]  /*0260*/  LDG.E.CONSTANT R15, desc[UR8][R22.64+0x1c] ;  /* 0x00001c08160f7981 */ /* 0x000ee8000c1e9900 */
[----:B--2---:R0:W-:Y:S01]  /*0270*/  STS.128 [R32+0x10], R4 ;  /* 0x0000100420007388 */ /* 0x0041e20000000c00 */
[----:B------:R-:W-:-:S03]  /*0280*/  IMAD.WIDE.U32 R30, R31, 0x4, R38 ;  /* 0x000000041f1e7825 */ /* 0x000fc600078e0026 */
[----:B------:R-:W2:Y:S04]  /*0290*/  LDG.E.CONSTANT R20, desc[UR8][R26.64+-0x10] ;  /* 0xfffff0081a147981 */ /* 0x000ea8000c1e9900 */
[----:B------:R-:W2:Y:S04]  /*02a0*/  LDG.E.CONSTANT R21, desc[UR8][R26.64+-0xc] ;  /* 0xfffff4081a157981 */ /* 0x000ea8000c1e9900 */
[----:B------:R-:W2:Y:S04]  /*02b0*/  LDG.E.CONSTANT R22, desc[UR8][R26.64+-0x8] ;  /* 0xfffff8081a167981 */ /* 0x000ea8000c1e9900 */
[----:B0-----:R-:W5:Y:S04]  /*02c0*/  LDG.E.CONSTANT R4, desc[UR8][R26.64] ;  /* 0x000000081a047981 */ /* 0x001f68000c1e9900 */
[----:B------:R-:W5:Y:S04]  /*02d0*/  LDG.E.CONSTANT R5, desc[UR8][R26.64+0x4] ;  /* 0x000004081a057981 */ /* 0x000f68000c1e9900 */
[----:B------:R-:W5:Y:S04]  /*02e0*/  LDG.E.CONSTANT R6, desc[UR8][R26.64+0x8] ;  /* 0x000008081a067981 */ /* 0x000f68000c1e9900 */
[----:B------:R-:W5:Y:S04]  /*02f0*/  LDG.E.CONSTANT R7, desc[UR8][R26.64+0xc] ;  /* 0x00000c081a077981 */ /* 0x000f68000c1e9900 */
[----:B----4-:R0:W-:Y:S04]  /*0300*/  STS.128 [R32], R16 ;  /* 0x0000001020007388 */ /* 0x0101e80000000c00 */
[----:B------:R-:W2:Y:S04]  /*0310*/  LDG.E.CONSTANT R23, desc[UR8][R26.64+-0x4] ;  /* 0xfffffc081a177981 */ /* 0x000ea8000c1e9900 */
[----:B0-----:R-:W4:Y:S04]  /*0320*/  LDG.E.CONSTANT R16, desc[UR8][R26.64+-0x20] ;  /* 0xffffe0081a107981 */ /* 0x001f28000c1e9900 */
[----:B------:R-:W4:Y:S04]  /*0330*/  LDG.E.CONSTANT R17, desc[UR8][R26.64+-0x1c] ;  /* 0xffffe4081a117981 */ /* 0x000f28000c1e9900 */
[----:B------:R-:W4:Y:S04]  /*0340*/  LDG.E.CONSTANT R18, desc[UR8][R26.64+-0x18] ;  /* 0xffffe8081a127981 */ /* 0x000f28000c1e9900 */
[----:B------:R-:W4:Y:S04]  /*0350*/  LDG.E.CONSTANT R19, desc[UR8][R26.64+-0x14] ;  /* 0xffffec081a137981 */ /* 0x000f28000c1e9900 */
[----:B-----5:R0:W-:Y:S04]  /*0360*/  STS.128 [R32+0x120], R4 ;  /* 0x0001200420007388 */ /* 0x0201e80000000c00 */
[----:B0-----:R-:W5:Y:S04]  /*0370*/  LDG.E.CONSTANT R4, desc[UR8][R30.64] ;  /* 0x000000081e047981 */ /* 0x001f68000c1e9900 */
[----:B------:R-:W5:Y:S04]  /*0380*/  LDG.E.CONSTANT R5, desc[UR8][R30.64+0x4] ;  /* 0x000004081e057981 */ /* 0x000f68000c1e9900 */
[----:B------:R-:W5:Y:S04]  /*0390*/  LDG.E.CONSTANT R6, desc[UR8][R30.64+0x8] ;  /* 0x000008081e067981 */ /* 0x000f68000c1e9900 */
[----:B------:R-:W5:Y:S01]  /*03a0*/  LDG.E.CONSTANT R7, desc[UR8][R30.64+0xc] ;  /* 0x00000c081e077981 */ /* 0x000f62000c1e9900 */
[----:B------:R-:W-:-:S03]  /*03b0*/  IADD3 R29, PT, PT, R25, 0x600, RZ ;  /* 0x00000600191d7810 */ /* 0x000fc60007ffe0ff */
[----:B----4-:R0:W-:Y:S02]  /*03c0*/  STS.128 [R32+0x100], R16 ;  /* 0x0001001020007388 */ /* 0x0101e40000000c00 */
[----:B------:R-:W-:Y:S02]  /*03d0*/  IMAD.WIDE.U32 R28, R29, 0x4, R38 ;  /* 0x000000041d1c7825 */ /* 0x000fe400078e0026 */
[----:B------:R1:W-:Y:S04]  /*03e0*/  STS.128 [R32+0x20], R8 ;  /* 0x0000200820007388 */ /* 0x0003e80000000c00 */
[----:B---3--:R3:W-:Y:S04]  /*03f0*/  STS.128 [R32+0x30], R12 ;  /* 0x0000300c20007388 */ /* 0x0087e80000000c00 */
[----:B--2---:R2:W-:Y:S04]  /*0400*/  STS.128 [R32+0x110], R20 ;  /* 0x0001101420007388 */ /* 0x0045e80000000c00 */
[----:B0-----:R-:W4:Y:S04]  /*0410*/  LDG.E.CONSTANT R16, desc[UR8][R30.64+-0x10] ;  /* 0xfffff0081e107981 */ /* 0x001f28000c1e9900 */
[----:B------:R-:W4:Y:S04]  /*0420*/  LDG.E.CONSTANT R17, desc[UR8][R30.64+-0xc] ;  /* 0xfffff4081e117981 */ /* 0x000f28000c1e9900 */
[----:B------:R-:W4:Y:S04]  /*0430*/  LDG.E.CONSTANT R18, desc[UR8][R30.64+-0x8] ;  /* 0xfffff8081e127981 */ /* 0x000f28000c1e9900 */
[----:B------:R-:W4:Y:S04]  /*0440*/  LDG.E.CONSTANT R19, desc[UR8][R30.64+-0x4] ;  /* 0xfffffc081e137981 */ /* 0x000f28000c1e9900 */
[----:B-1----:R-:W4:Y:S04]  /*0450*/  LDG.E.CONSTANT R8, desc[UR8][R26.64+0x10] ;  /* 0x000010081a087981 */ /* 0x002f28000c1e9900 */
[----:B------:R-:W4:Y:S04]  /*0460*/  LDG.E.CONSTANT R9, desc[UR8][R26.64+0x14] ;  /* 0x000014081a097981 */ /* 0x000f28000c1e9900 */
[----:B------:R-:W4:Y:S04]  /*0470*/  LDG.E.CONSTANT R10, desc[UR8][R26.64+0x18] ;  /* 0x000018081a0a7981 */ /* 0x000f28000c1e9900 */
[----:B------:R0:W4:Y:S04]  /*0480*/  LDG.E.CONSTANT R11, desc[UR8][R26.64+0x1c] ;  /* 0x00001c081a0b7981 */ /* 0x000128000c1e9900 */
[----:B---3--:R-:W3:Y:S04]  /*0490*/  LDG.E.CONSTANT R12, desc[UR8][R30.64+-0x20] ;  /* 0xffffe0081e0c7981 */ /* 0x008ee8000c1e9900 */
[----:B------:R-:W3:Y:S01]  /*04a0*/  LDG.E.CONSTANT R13, desc[UR8][R30.64+-0x1c] ;  /* 0xffffe4081e0d7981 */ /* 0x000ee2000c1e9900 */
[----:B0-----:R-:W0:Y:S03]  /*04b0*/  LDC.64 R26, c[0x0][0x388] ;  /* 0x0000e200ff1a7b82 */ /* 0x001e260000000a00 */
[----:B------:R-:W3:Y:S04]  /*04c0*/  LDG.E.CONSTANT R14, desc[UR8][R30.64+-0x18] ;  /* 0xffffe8081e0e7981 */ /* 0x000ee8000c1e9900 */
[----:B------:R-:W3:Y:S04]  /*04d0*/  LDG.E.CONSTANT R15, desc[UR8][R30.64+-0x14] ;  /* 0xffffec081e0f7981 */ /* 0x000ee8000c1e9900 */
[----:B--2---:R-:W2:Y:S04]  /*04e0*/  LDG.E.CONSTANT R20, desc[UR8][R30.64+0x10] ;  /* 0x000010081e147981 */ /* 0x004ea8000c1e9900 */
[----:B------:R-:W2:Y:S04]  /*04f0*/  LDG.E.CONSTANT R21, desc[UR8][R30.64+0x14] ;  /* 0x000014081e157981 */ /* 0x000ea8000c1e9900 */
[----:B------:R-:W2:Y:S04]  /*0500*/  LDG.E.CONSTANT R22, desc[UR8][R30.64+0x18] ;  /* 0x000018081e167981 */ /* 0x000ea8000c1e9900 */
[----:B------:R0:W2:Y:S04]  /*0510*/  LDG.E.CONSTANT R23, desc[UR8][R30.64+0x1c] ;  /* 0x00001c081e177981 */ /* 0x0000a8000c1e9900 */
[----:B-----5:R1:W-:Y:S04]  /*0520*/  STS.128 [R32+0x220], R4 ;  /* 0x0002200420007388 */ /* 0x0203e80000000c00 */
[----:B-1----:R-:W5:Y:S04]  /*0530*/  LDG.E.CONSTANT R4, desc[UR8][R28.64+0x10] ;  /* 0x000010081c047981 */ /* 0x002f68000c1e9900 */
[----:B------:R-:W5:Y:S04]  /*0540*/  LDG.E.CONSTANT R5, desc[UR8][R28.64+0x14] ;  /* 0x000014081c057981 */ /* 0x000f68000c1e9900 */
[----:B------:R-:W5:Y:S04]  /*0550*/  LDG.E.CONSTANT R6, desc[UR8][R28.64+0x18] ;  /* 0x000018081c067981 */ /* 0x000f68000c1e9900 */
[----:B------:R-:W5:Y:S01]  /*0560*/  LDG.E.CONSTANT R7, desc[UR8][R28.64+0x1c] ;  /* 0x00001c081c077981 */ /* 0x000f62000c1e9900 */
[----:B------:R-:W-:-:S03]  /*0570*/  LEA R25, R0, R25, 0xb ;  /* 0x0000001900197211 */ /* 0x000fc600078e58ff */
[----:B----4-:R1:W-:Y:S02]  /*0580*/  STS.128 [R32+0x210], R16 ;  /* 0x0002101020007388 */ /* 0x0103e40000000c00 */
[----:B0-----:R-:W-:Y:S02]  /*0590*/  IMAD.WIDE.U32 R30, R25, 0x4, R26 ;  /* 0x00000004191e7825 */ /* 0x001fe400078e001a */
[----:B-1----:R-:W4:Y:S04]  /*05a0*/  LDG.E.CONSTANT R16, desc[UR8][R28.64] ;  /* 0x000000081c107981 */ /* 0x002f28000c1e9900 */
[----:B------:R-:W4:Y:S04]  /*05b0*/  LDG.E.CONSTANT R17, desc[UR8][R28.64+0x4] ;  /* 0x000004081c117981 */ /* 0x000f28000c1e9900 */
[----:B------:R-:W4:Y:S04]  /*05c0*/  LDG.E.CONSTANT R18, desc[UR8][R28.64+0x8] ;  /* 0x000008081c127981 */ /* 0x000f28000c1e9900 */
[----:B------:R-:W4:Y:S04]  /*05d0*/  LDG.E.CONSTANT R19, desc[UR8][R28.64+0xc] ;  /* 0x00000c081c137981 */ /* 0x000f28000c1e9900 */
[----:B------:R0:W-:Y:S04]  /*05e0*/  STS.128 [R32+0x130], R8 ;  /* 0x0001300820007388 */ /* 0x0001e80000000c00 */
[----:B---3--:R1:W-:Y:S04]  /*05f0*/  STS.128 [R32+0x200], R12 ;  /* 0x0002000c20007388 */ /* 0x0083e80000000c00 */
[----:B0-----:R-:W3:Y:S04]  /*0600*/  LDG.E.CONSTANT R8, desc[UR8][R28.64+-0x20] ;  /* 0xffffe0081c087981 */ /* 0x001ee8000c1e9900 */
[----:B------:R-:W3:Y:S04]  /*0610*/  LDG.E.CONSTANT R9, desc[UR8][R28.64+-0x1c] ;  /* 0xffffe4081c097981 */ /* 0x000ee8000c1e9900 */
[----:B------:R-:W3:Y:S04]  /*0620*/  LDG.E.CONSTANT R10, desc[UR8][R28.64+-0x18] ;  /* 0xffffe8081c0a7981 */ /* 0x000ee8000c1e9900 */
[----:B------:R-:W3:Y:S04]  /*0630*/  LDG.E.CONSTANT R11, desc[UR8][R28.64+-0x14] ;  /* 0xffffec081c0b7981 */ /* 0x000ee8000c1e9900 */
[----:B--2---:R0:W-:Y:S04]  /*0640*/  STS.128 [R32+0x230], R20 ;  /* 0x0002301420007388 */ /* 0x0041e80000000c00 */
[----:B-1----:R-:W2:Y:S04]  /*0650*/  LDG.E.CONSTANT R12, desc[UR8][R28.64+-0x10] ;  /* 0xfffff0081c0c7981 */ /* 0x002ea8000c1e9900 */
[----:B------:R-:W2:Y:S04]  /*0660*/  LDG.E.CONSTANT R13, desc[UR8][R28.64+-0xc] ;  /* 0xfffff4081c0d7981 */ /* 0x000ea8000c1e9900 */
[----:B------:R-:W2:Y:S04]  /*0670*/  LDG.E.CONSTANT R14, desc[UR8][R28.64+-0x8] ;  /* 0xfffff8081c0e7981 */ /* 0x000ea8000c1e9900 */
[----:B------:R1:W2:Y:S04]  /*0680*/  LDG.E.CONSTANT R15, desc[UR8][R28.64+-0x4] ;  /* 0xfffffc081c0f7981 */ /* 0x0002a8000c1e9900 */
[----:B0-----:R-:W2:Y:S04]  /*0690*/  LDG.E.CONSTANT R20, desc[UR8][R30.64] ;  /* 0x000000081e147981 */ /* 0x001ea8000c1e9900 */
[----:B------:R-:W2:Y:S04]  /*06a0*/  LDG.E.CONSTANT R21, desc[UR8][R30.64+0x4] ;  /* 0x000004081e157981 */ /* 0x000ea8000c1e9900 */
[----:B------:R-:W2:Y:S04]  /*06b0*/  LDG.E.CONSTANT R22, desc[UR8][R30.64+0x8] ;  /* 0x000008081e167981 */ /* 0x000ea8000c1e9900 */
[----:B------:R-:W2:Y:S04]  /*06c0*/  LDG.E.CONSTANT R23, desc[UR8][R30.64+0xc] ;  /* 0x00000c081e177981 */ /* 0x000ea8000c1e9900 */
[----:B-----5:R0:W-:Y:S04]  /*06d0*/  STS.128 [R32+0x330], R4 ;  /* 0x0003300420007388 */ /* 0x0201e80000000c00 */
[----:B0-----:R-:W5:Y:S04]  /*06e0*/  LDG.E.CONSTANT R4, desc[UR8][R30.64+0x20] ;  /* 0x000020081e047981 */ /* 0x001f68000c1e9900 */
[----:B------:R-:W5:Y:S04]  /*06f0*/  LDG.E.CONSTANT R5, desc[UR8][R30.64+0x24] ;  /* 0x000024081e057981 */ /* 0x000f68000c1e9900 */
[----:B------:R-:W5:Y:S04]  /*0700*/  LDG.E.CONSTANT R6, desc[UR8][R30.64+0x28] ;  /* 0x000028081e067981 */ /* 0x000f68000c1e9900 */
[----:B------:R-:W5:Y:S01]  /*0710*/  LDG.E.CONSTANT R7, desc[UR8][R30.64+0x2c] ;  /* 0x00002c081e077981 */ /* 0x000f62000c1e9900 */
[----:B------:R-:W0:Y:S01]  /*0720*/  S2UR UR6, SR_CgaCtaId ;  /* 0x00000000000679c3 */ /* 0x000e220000008800 */
[----:B------:R-:W-:-:S02]  /*0730*/  UMOV UR4, 0x400 ;  /* 0x0000040000047882 */ /* 0x000fc40000000000 */
[----:B------:R-:W-:Y:S01]  /*0740*/  UIADD3 UR4, UPT, UPT, UR4, 0x400, URZ ;  /* 0x0000040004047890 */ /* 0x000fe2000fffe0ff */
[----:B----4-:R4:W-:Y:S03]  /*0750*/  STS.128 [R32+0x320], R16 ;  /* 0x0003201020007388 */ /* 0x0109e60000000c00 */
[----:B0-----:R-:W-:Y:S01]  /*0760*/  ULEA UR6, UR6, UR4, 0x18 ;  /* 0x0000000406067291 */ /* 0x001fe2000f8ec0ff */
[----:B----4-:R-:W-:-:S05]  /*0770*/  IADD3 R17, PT, PT, R25, 0x200, RZ ;  /* 0x0000020019117810 */ /* 0x010fca0007ffe0ff */
[----:B-1----:R-:W-:Y:S01]  /*0780*/  LEA R28, R3, UR6, 0x6 ;  /* 0x00000006031c7c11 */ /* 0x002fe2000f8e30ff */
[----:B---3--:R0:W-:Y:S04]  /*0790*/  STS.128 [R32+0x300], R8 ;  /* 0x0003000820007388 */ /* 0x0081e80000000c00 */
[----:B0-----:R-:W3:Y:S04]  /*07a0*/  LDG.E.CONSTANT R8, desc[UR8][R30.64+0x10] ;  /* 0x000010081e087981 */ /* 0x001ee8000c1e9900 */
[----:B--2---:R0:W-:Y:S04]  /*07b0*/  STS.128 [R32+0x310], R12 ;  /* 0x0003100c20007388 */ /* 0x0041e80000000c00 */
[----:B------:R-:W3:Y:S04]  /*07c0*/  LDG.E.CONSTANT R9, desc[UR8][R30.64+0x14] ;  /* 0x000014081e097981 */ /* 0x000ee8000c1e9900 */
[----:B------:R-:W3:Y:S04]  /*07d0*/  LDG.E.CONSTANT R10, desc[UR8][R30.64+0x18] ;  /* 0x000018081e0a7981 */ /* 0x000ee8000c1e9900 */
[----:B------:R-:W3:Y:S04]  /*07e0*/  LDG.E.CONSTANT R11, desc[UR8][R30.64+0x1c] ;  /* 0x00001c081e0b7981 */ /* 0x000ee8000c1e9900 */
[----:B------:R1:W-:Y:S04]  /*07f0*/  STS.128 [R28], R20 ;  /* 0x000000141c007388 */ /* 0x0003e80000000c00 */
[----:B0-----:R-:W2:Y:S04]  /*0800*/  LDG.E.CONSTANT R12, desc[UR8][R30.64+0x30] ;  /* 0x000030081e0c7981 */ /* 0x001ea8000c1e9900 */
[----:B------:R-:W2:Y:S04]  /*0810*/  LDG.E.CONSTANT R13, desc[UR8][R30.64+0x34] ;  /* 0x000034081e0d7981 */ /* 0x000ea8000c1e9900 */
[----:B------:R-:W2:Y:S04]  /*0820*/  LDG.E.CONSTANT R14, desc[UR8][R30.64+0x38] ;  /* 0x000038081e0e7981 */ /* 0x000ea8000c1e9900 */
[----:B------:R-:W2:Y:S01]  /*0830*/  LDG.E.CONSTANT R15, desc[UR8][R30.64+0x3c] ;  /* 0x00003c081e0f7981 */ /* 0x000ea2000c1e9900 */
[----:B-1----:R-:W-:-:S05]  /*0840*/  IMAD.WIDE.U32 R22, R17, 0x4, R26 ;  /* 0x0000000411167825 */ /* 0x002fca00078e001a */
[----:B------:R-:W4:Y:S04]  /*0850*/  LDG.E.CONSTANT R16, desc[UR8][R22.64] ;  /* 0x0000000816107981 */ /* 0x000f28000c1e9900 */
        /* <DEDUP_REMOVED lines=8> */
[----:B------:R-:W-:-:S02]  /*08e0*/  IADD3 R29, PT, PT, R25, 0x400, RZ ;  /* 0x00000400191d7810 */ /* 0x000fc40007ffe0ff */
[----:B------:R-:W-:Y:S01]  /*08f0*/  LEA R24, R33, UR6, 0x2 ;  /* 0x0000000621187c11 */ /* 0x000fe2000f8e10ff */
[----:B---3--:R0:W-:Y:S04]  /*0900*/  STS.128 [R28+0x10], R8 ;  /* 0x000010081c007388 */ /* 0x0081e80000000c00 */
[----:B0-----:R-:W3:Y:S04]  /*0910*/  LDG.E.CONSTANT R8, desc[UR8][R22.64+0x10] ;  /* 0x0000100816087981 */ /* 0x001ee8000c1e9900 */
[----:B--2---:R0:W-:Y:S04]  /*0920*/  STS.128 [R28+0x30], R12 ;  /* 0x0000300c1c007388 */ /* 0x0041e80000000c00 */
[----:B------:R-:W3:Y:S04]  /*0930*/  LDG.E.CONSTANT R9, desc[UR8][R22.64+0x14] ;  /* 0x0000140816097981 */ /* 0x000ee8000c1e9900 */
[----:B------:R-:W3:Y:S04]  /*0940*/  LDG.E.CONSTANT R10, desc[UR8][R22.64+0x18] ;  /* 0x00001808160a7981 */ /* 0x000ee8000c1e9900 */
[----:B------:R-:W3:Y:S01]  /*0950*/  LDG.E.CONSTANT R11, desc[UR8][R22.64+0x1c] ;  /* 0x00001c08160b7981 */ /* 0x000ee2000c1e9900 */
[----:B0-----:R-:W-:-:S03]  /*0960*/  IMAD.WIDE.U32 R28, R29, 0x4, R26 ;  /* 0x000000041d1c7825 */ /* 0x001fc600078e001a */
[----:B------:R-:W2:Y:S04]  /*0970*/  LDG.E.CONSTANT R12, desc[UR8][R22.64+0x30] ;  /* 0x00003008160c7981 */ /* 0x000ea8000c1e9900 */
[----:B----4-:R0:W-:Y:S04]  /*0980*/  STS.128 [R24+0x100], R16 ;  /* 0x0001001018007388 */ /* 0x0101e80000000c00 */
[----:B------:R-:W2:Y:S04]  /*0990*/  LDG.E.CONSTANT R13, desc[UR8][R22.64+0x34] ;  /* 0x00003408160d7981 */ /* 0x000ea8000c1e9900 */
[----:B------:R-:W2:Y:S04]  /*09a0*/  LDG.E.CONSTANT R14, desc[UR8][R22.64+0x38] ;  /* 0x00003808160e7981 */ /* 0x000ea8000c1e9900 */
[----:B------:R-:W2:Y:S04]  /*09b0*/  LDG.E.CONSTANT R15, desc[UR8][R22.64+0x3c] ;  /* 0x00003c08160f7981 */ /* 0x000ea8000c1e9900 */
[----:B0-----:R-:W4:Y:S04]  /*09c0*/  LDG.E.CONSTANT R16, desc[UR8][R28.64] ;  /* 0x000000081c107981 */ /* 0x001f28000c1e9900 */
[----:B------:R-:W4:Y:S04]  /*09d0*/  LDG.E.CONSTANT R17, desc[UR8][R28.64+0x4] ;  /* 0x000004081c117981 */ /* 0x000f28000c1e9900 */
[----:B------:R-:W4:Y:S04]  /*09e0*/  LDG.E.CONSTANT R18, desc[UR8][R28.64+0x8] ;  /* 0x000008081c127981 */ /* 0x000f28000c1e9900 */
[----:B------:R-:W4:Y:S04]  /*09f0*/  LDG.E.CONSTANT R19, desc[UR8][R28.64+0xc] ;  /* 0x00000c081c137981 */ /* 0x000f28000c1e9900 */
        /* <DEDUP_REMOVED lines=9> */
[----:B------:R-:W-:-:S05]  /*0a90*/  IADD3 R25, PT, PT, R25, 0x600, RZ ;  /* 0x0000060019197810 */ /* 0x000fca0007ffe0ff */
[----:B------:R-:W-:Y:S01]  /*0aa0*/  IMAD.WIDE.U32 R26, R25, 0x4, R26 ;  /* 0x00000004191a7825 */ /* 0x000fe200078e001a */
[----:B---3--:R0:W-:Y:S04]  /*0ab0*/  STS.128 [R24+0x110], R8 ;  /* 0x0001100818007388 */ /* 0x0081e80000000c00 */
[----:B0-----:R-:W3:Y:S04]  /*0ac0*/  LDG.E.CONSTANT R8, desc[UR8][R28.64+0x30] ;  /* 0x000030081c087981 */ /* 0x001ee8000c1e9900 */
[----:B------:R-:W3:Y:S04]  /*0ad0*/  LDG.E.CONSTANT R9, desc[UR8][R28.64+0x34] ;  /* 0x000034081c097981 */ /* 0x000ee8000c1e9900 */
[----:B--2---:R0:W-:Y:S04]  /*0ae0*/  STS.128 [R24+0x130], R12 ;  /* 0x0001300c18007388 */ /* 0x0041e80000000c00 */
[----:B------:R-:W3:Y:S04]  /*0af0*/  LDG.E.CONSTANT R10, desc[UR8][R28.64+0x38] ;  /* 0x000038081c0a7981 */ /* 0x000ee8000c1e9900 */
[----:B------:R-:W3:Y:S04]  /*0b00*/  LDG.E.CONSTANT R11, desc[UR8][R28.64+0x3c] ;  /* 0x00003c081c0b7981 */ /* 0x000ee8000c1e9900 */
[----:B----4-:R1:W-:Y:S04]  /*0b10*/  STS.128 [R24+0x200], R16 ;  /* 0x0002001018007388 */ /* 0x0103e80000000c00 */
[----:B0-----:R-:W2:Y:S04]  /*0b20*/  LDG.E.CONSTANT R12, desc[UR8][R26.64] ;  /* 0x000000081a0c7981 */ /* 0x001ea8000c1e9900 */
[----:B------:R-:W2:Y:S04]  /*0b30*/  LDG.E.CONSTANT R13, desc[UR8][R26.64+0x4] ;  /* 0x000004081a0d7981 */ /* 0x000ea8000c1e9900 */
[----:B------:R-:W2:Y:S04]  /*0b40*/  LDG.E.CONSTANT R14, desc[UR8][R26.64+0x8] ;  /* 0x000008081a0e7981 */ /* 0x000ea8000c1e9900 */
[----:B------:R0:W-:Y:S04]  /*0b50*/  STS.128 [R24+0x210], R20 ;  /* 0x0002101418007388 */ /* 0x0001e80000000c00 */
[----:B------:R-:W2:Y:S04]  /*0b60*/  LDG.E.CONSTANT R15, desc[UR8][R26.64+0xc] ;  /* 0x00000c081a0f7981 */ /* 0x000ea8000c1e9900 */
[----:B-1----:R-:W4:Y:S04]  /*0b70*/  LDG.E.CONSTANT R16, desc[UR8][R26.64+0x10] ;  /* 0x000010081a107981 */ /* 0x002f28000c1e9900 */
[----:B------:R-:W4:Y:S04]  /*0b80*/  LDG.E.CONSTANT R17, desc[UR8][R26.64+0x14] ;  /* 0x000014081a117981 */ /* 0x000f28000c1e9900 */
[----:B------:R-:W4:Y:S04]  /*0b90*/  LDG.E.CONSTANT R18, desc[UR8][R26.64+0x18] ;  /* 0x000018081a127981 */ /* 0x000f28000c1e9900 */
[----:B------:R-:W4:Y:S04]  /*0ba0*/  LDG.E.CONSTANT R19, desc[UR8][R26.64+0x1c] ;  /* 0x00001c081a137981 */ /* 0x000f28000c1e9900 */
        /* <DEDUP_REMOVED lines=9> */
[----:B------:R-:W-:Y:S01]  /*0c40*/  IADD3 R2, PT, PT, R2, 0x1, RZ ;  /* 0x0000000102027810 */ /* 0x000fe20007ffe0ff */
[----:B------:R-:W-:-:S03]  /*0c50*/  UMOV UR4, URZ ;  /* 0x000000ff00047c82 */ /* 0x000fc60008000000 */
[----:B------:R-:W-:Y:S01]  /*0c60*/  ISETP.NE.AND P0, PT, R2, 0x8, PT ;  /* 0x000000080200780c */ /* 0x000fe20003f05270 */
[----:B---3--:R0:W-:Y:S04]  /*0c70*/  STS.128 [R24+0x230], R8 ;  /* 0x0002300818007388 */ /* 0x0081e80000000c00 */
[----:B--2---:R0:W-:Y:S04]  /*0c80*/  STS.128 [R24+0x300], R12 ;  /* 0x0003000c18007388 */ /* 0x0041e80000000c00 */
[----:B----4-:R0:W-:Y:S04]  /*0c90*/  STS.128 [R24+0x310], R16 ;  /* 0x0003101018007388 */ /* 0x0101e80000000c00 */
[----:B------:R0:W-:Y:S04]  /*0ca0*/  STS.128 [R24+0x320], R20 ;  /* 0x0003201418007388 */ /* 0x0001e80000000c00 */
[----:B-----5:R0:W-:Y:S01]  /*0cb0*/  STS.128 [R24+0x330], R4 ;  /* 0x0003300418007388 */ /* 0x0201e20000000c00 */
[----:B------:R-:W-:Y:S06]  /*0cc0*/  BAR.SYNC.DEFER_BLOCKING 0x0 ;  /* 0x0000000000007b1d */ /* 0x000fec0000010000 */
.L_x_0:
[----:B------:R-:W-:Y:S02]  /*0cd0*/  ULEA UR7, UR4, UR5, 0x2 ;  /* 0x0000000504077291 */ /* 0x000fe4000f8e10ff */
[----:B0-----:R-:W-:Y:S01]  /*0ce0*/  LEA R8, R3, UR4, 0x6 ;  /* 0x0000000403087c11 */ /* 0x001fe2000f8e30ff */
[----:B------:R-:W-:-:S03]  /*0cf0*/  UIADD3 UR4, UPT, UPT, UR4, 0x8, URZ ;  /* 0x0000000804047890 */ /* 0x000fc6000fffe0ff */
[----:B------:R-:W-:Y:S01]  /*0d00*/  LEA R8, R8, UR6, 0x2 ;  /* 0x0000000608087c11 */ /* 0x000fe2000f8e10ff */
[----:B------:R-:W-:Y:S02]  /*0d10*/  UISETP.NE.AND UP0, UPT, UR4, 0x40, UPT ;  /* 0x000000400400788c */ /* 0x000fe4000bf05270 */
[----:B------:R-:W-:Y:S04]  /*0d20*/  LDS.128 R16, [UR7+0x200] ;  /* 0x00020007ff107984 */ /* 0x000fe80008000c00 */
[----:B------:R-:W0:Y:S04]  /*0d30*/  LDS.128 R20, [R8] ;  /* 0x0000000008147984 */ /* 0x000e280000000c00 */
[----:B------:R-:W1:Y:S04]  /*0d40*/  LDS.128 R28, [UR7] ;  /* 0x00000007ff1c7984 */ /* 0x000e680008000c00 */
[----:B------:R-:W2:Y:S04]  /*0d50*/  LDS.128 R24, [UR7+0x100] ;  /* 0x00010007ff187984 */ /* 0x000ea80008000c00 */
[----:B------:R-:W3:Y:S04]  /*0d60*/  LDS.128 R12, [UR7+0x300] ;  /* 0x00030007ff0c7984 */ /* 0x000ee80008000c00 */
[----:B------:R-:W-:Y:S04]  /*0d70*/  LDS.128 R8, [R8+0x10] ;  /* 0x0000100008087984 */ /* 0x000fe80000000c00 */
[----:B------:R-:W4:Y:S01]  /*0d80*/  LDS.128 R4, [UR7+0x10] ;  /* 0x00001007ff047984 */ /* 0x000f220008000c00 */
[----:B0-----:R-:W-:-:S04]  /*0d90*/  FFMA R16, R16, R20, R37 ;  /* 0x0000001410107223 */ /* 0x001fc80000000025 */
[-C--:B------:R-:W-:Y:S01]  /*0da0*/  FFMA R17, R17, R21.reuse, R16 ;  /* 0x0000001511117223 */ /* 0x080fe20000000010 */
[-C--:B-1----:R-:W-:Y:S01]  /*0db0*/  FFMA R28, R28, R20.reuse, R34 ;  /* 0x000000141c1c7223 */ /* 0x082fe20000000022 */
[----:B--2---:R-:W-:Y:S02]  /*0dc0*/  FFMA R24, R24, R20, R36 ;  /* 0x0000001418187223 */ /* 0x004fe40000000024 */
[----:B------:R-:W-:Y:S01]  /*0dd0*/  FFMA R18, R18, R22, R17 ;  /* 0x0000001612127223 */ /* 0x000fe20000000011 */
[-C--:B------:R-:W-:Y:S01]  /*0de0*/  FFMA R29, R29, R21.reuse, R28 ;  /* 0x000000151d1d7223 */ /* 0x080fe2000000001c */
[----:B---3--:R-:W-:Y:S01]  /*0df0*/  FFMA R12, R12, R20, R35 ;  /* 0x000000140c0c7223 */ /* 0x008fe20000000023 */
[-C--:B------:R-:W-:Y:S02]  /*0e00*/  FFMA R25, R25, R21.reuse, R24 ;  /* 0x0000001519197223 */ /* 0x080fe40000000018 */
[-C--:B------:R-:W-:Y:S01]  /*0e10*/  FFMA R30, R30, R22.reuse, R29 ;  /* 0x000000161e1e7223 */ /* 0x080fe2000000001d */
[----:B------:R-:W-:Y:S01]  /*0e20*/  FFMA R13, R13, R21, R12 ;  /* 0x000000150d0d7223 */ /* 0x000fe2000000000c */
[-C--:B------:R-:W-:Y:S01]  /*0e30*/  FFMA R21, R19, R23.reuse, R18 ;  /* 0x0000001713157223 */ /* 0x080fe20000000012 */
[-C--:B------:R-:W-:Y:S01]  /*0e40*/  FFMA R26, R26, R22.reuse, R25 ;  /* 0x000000161a1a7223 */ /* 0x080fe20000000019 */
[----:B------:R-:W0:Y:S01]  /*0e50*/  LDS.128 R16, [UR7+0x210] ;  /* 0x00021007ff107984 */ /* 0x000e220008000c00 */
[----:B------:R-:W-:Y:S01]  /*0e60*/  FFMA R14, R14, R22, R13 ;  /* 0x000000160e0e7223 */ /* 0x000fe2000000000d */
[-C--:B------:R-:W-:Y:S01]  /*0e70*/  FFMA R31, R31, R23.reuse, R30 ;  /* 0x000000171f1f7223 */ /* 0x080fe2000000001e */
[----:B------:R-:W-:-:S02]  /*0e80*/  FFMA R27, R27, R23, R26 ;  /* 0x000000171b1b7223 */ /* 0x000fc4000000001a */
[----:B------:R-:W-:Y:S01]  /*0e90*/  FFMA R25, R15, R23, R14 ;  /* 0x000000170f197223 */ /* 0x000fe2000000000e */
[----:B----4-:R-:W-:Y:S01]  /*0ea0*/  FFMA R4, R4, R8, R31 ;  /* 0x0000000804047223 */ /* 0x010fe2000000001f */
[----:B------:R-:W1:Y:S03]  /*0eb0*/  LDS.128 R12, [UR7+0x110] ;  /* 0x00011007ff0c7984 */ /* 0x000e660008000c00 */
[----:B------:R-:W-:-:S04]  /*0ec0*/  FFMA R5, R5, R9, R4 ;  /* 0x0000000905057223 */ /* 0x000fc80000000004 */
[----:B------:R-:W-:-:S04]  /*0ed0*/  FFMA R6, R6, R10, R5 ;  /* 0x0000000a06067223 */ /* 0x000fc80000000005 */
[----:B------:R-:W-:Y:S01]  /*0ee0*/  FFMA R34, R7, R11, R6 ;  /* 0x0000000b07227223 */ /* 0x000fe20000000006 */
[-C--:B0-----:R-:W-:Y:S02]  /*0ef0*/  FFMA R16, R16, R8.reuse, R21 ;  /* 0x0000000810107223 */ /* 0x081fe40000000015 */
[----:B------:R-:W0:Y:S02]  /*0f00*/  LDS.128 R20, [UR7+0x310] ;  /* 0x00031007ff147984 */ /* 0x000e240008000c00 */
[----:B------:R-:W-:Y:S01]  /*0f10*/  FFMA R17, R17, R9, R16 ;  /* 0x0000000911117223 */ /* 0x000fe20000000010 */
[----:B-1----:R-:W-:-:S03]  /*0f20*/  FFMA R12, R12, R8, R27 ;  /* 0x000000080c0c7223 */ /* 0x002fc6000000001b */
[----:B------:R-:W-:Y:S01]  /*0f30*/  FFMA R18, R18, R10, R17 ;  /* 0x0000000a12127223 */ /* 0x000fe20000000011 */
[----:B------:R-:W-:-:S03]  /*0f40*/  FFMA R13, R13, R9, R12 ;  /* 0x000000090d0d7223 */ /* 0x000fc6000000000c */
[----:B------:R-:W-:Y:S01]  /*0f50*/  FFMA R37, R19, R11, R18 ;  /* 0x0000000b13257223 */ /* 0x000fe20000000012 */
[----:B------:R-:W-:-:S04]  /*0f60*/  FFMA R14, R14, R10, R13 ;  /* 0x0000000a0e0e7223 */ /* 0x000fc8000000000d */
[----:B------:R-:W-:Y:S01]  /*0f70*/  FFMA R36, R15, R11, R14 ;  /* 0x0000000b0f247223 */ /* 0x000fe2000000000e */
[----:B0-----:R-:W-:-:S04]  /*0f80*/  FFMA R20, R20, R8, R25 ;  /* 0x0000000814147223 */ /* 0x001fc80000000019 */
[----:B------:R-:W-:-:S04]  /*0f90*/  FFMA R21, R21, R9, R20 ;  /* 0x0000000915157223 */ /* 0x000fc80000000014 */
[----:B------:R-:W-:-:S04]  /*0fa0*/  FFMA R22, R22, R10, R21 ;  /* 0x0000000a16167223 */ /* 0x000fc80000000015 */
[----:B------:R-:W-:Y:S01]  /*0fb0*/  FFMA R35, R23, R11, R22 ;  /* 0x0000000b17237223 */ /* 0x000fe20000000016 */
[----:B------:R-:W-:Y:S06]  /*0fc0*/  BRA.U UP0, `(.L_x_0) ;  /* 0xfffffffd00407547 */ /* 0x000fec000b83ffff */
[----:B------:R-:W-:Y:S05]  /*0fd0*/  @P0 BRA `(.L_x_1) ;  /* 0xfffffff0004c0947 */ /* 0x000fea000383ffff */
[----:B------:R-:W0:Y:S01]  /*0fe0*/  LDC.64 R4, c[0x0][0x390] ;  /* 0x0000e400ff047b82 */ /* 0x000e220000000a00 */
[----:B------:R-:W-:-:S05]  /*0ff0*/  LEA R3, R0, R3, 0x2 ;  /* 0x0000000300037211 */ /* 0x000fca00078e10ff */
[----:B0-----:R-:W-:-:S05]  /*1000*/  IMAD.WIDE.U32 R2, R3, 0x4, R4 ;  /* 0x0000000403027825 */ /* 0x001fca00078e0004 */
[----:B------:R-:W-:Y:S04]  /*1010*/  STG.E desc[UR8][R2.64], R34 ;  /* 0x0000002202007986 */ /* 0x000fe8000c101908 */
[----:B------:R-:W-:Y:S04]  /*1020*/  STG.E desc[UR8][R2.64+0x2000], R36 ;  /* 0x0020002402007986 */ /* 0x000fe8000c101908 */
[----:B------:R-:W-:Y:S04]  /*1030*/  STG.E desc[UR8][R2.64+0x4000], R37 ;  /* 0x0040002502007986 */ /* 0x000fe8000c101908 */
[----:B------:R-:W-:Y:S01]  /*1040*/  STG.E desc[UR8][R2.64+0x6000], R35 ;  /* 0x0060002302007986 */ /* 0x000fe2000c101908 */
[----:B------:R-:W-:Y:S05]  /*1050*/  EXIT ;  /* 0x000000000000794d */ /* 0x000fea0003800000 */
.L_x_2:
[----:B------:R-:W-:-:S00]  /*1060*/  BRA `(.L_x_2) ;  /* 0xfffffffc00fc7947 */ /* 0x000fc0000383ffff */
[----:B------:R-:W-:-:S00]  /*1070*/  NOP ;  /* 0x0000000000007918 */ /* 0x000fc00000000000 */
        /* <DEDUP_REMOVED lines=8> */
.L_x_3:


//--------------------- .nv.shared.default_function_kernel0 --------------------------
	.section	.nv.shared.default_function_kernel0,"aw",@nobits
	.sectionflags	@""
	.align	4
.nv.shared.default_function_kernel0:
	.zero		3072


//--------------------- .nv.shared.reserved.0     --------------------------
	.section	.nv.shared.reserved.0,"aw",@nobits
	.weak		__nv_reservedSMEM_offset_0_alias
	.size		__nv_reservedSMEM_offset_0_alias, 0, 64
	.other		__nv_reservedSMEM_offset_0_alias,@"STO_CUDA_RESERVED_SHARED STV_DEFAULT"
__nv_reservedSMEM_offset_0_alias:
	.zero		0
	.zero		64


//--------------------- .nv.constant0.default_function_kernel0 --------------------------
	.section	.nv.constant0.default_function_kernel0,"a",@progbits
	.sectionflags	@""
	.align	4
.nv.constant0.default_function_kernel0:
	.zero		920


//--------------------- SYMBOLS --------------------------

	.type		.nv.reservedSmem.offset0,@object
	.size		.nv.reservedSmem.offset0,0x4
	.type		.nv.reservedSmem.cap,@object
	.size		.nv.reservedSmem.cap,0x4
